	.headerflags	@"EF_CUDA_TEXMODE_UNIFIED EF_CUDA_64BIT_ADDRESS EF_CUDA_ACCELERATORS EF_CUDA_SM90 EF_CUDA_VIRTUAL_SM(EF_CUDA_SM90)"
	.elftype	@"ET_EXEC"


//--------------------- .nv.info                  --------------------------
	.section	.nv.info,"",@"SHT_CUDA_INFO"
	.align	4


	//----- nvinfo : EIATTR_REGCOUNT
	.align		4
        /*0000*/ 	.byte	0x04, 0x2f
        /*0002*/ 	.short	(.L_3 - .L_2)
	.align		4
.L_2:
        /*0004*/ 	.word	index@(triton_poi_fused__native_batch_norm_legit_no_training_relu_19)
        /*0008*/ 	.word	0x00000011


	//----- nvinfo : EIATTR_MIN_STACK_SIZE
	.align		4
.L_3:
        /*000c*/ 	.byte	0x04, 0x12
        /*000e*/ 	.short	(.L_5 - .L_4)
	.align		4
.L_4:
        /*0010*/ 	.word	index@(triton_poi_fused__native_batch_norm_legit_no_training_relu_19)
        /*0014*/ 	.word	0x00000000


	//----- nvinfo : EIATTR_FRAME_SIZE
	.align		4
.L_5:
        /*0018*/ 	.byte	0x04, 0x11
        /*001a*/ 	.short	(.L_7 - .L_6)
	.align		4
.L_6:
        /*001c*/ 	.word	index@(triton_poi_fused__native_batch_norm_legit_no_training_relu_19)
        /*0020*/ 	.word	0x00000000


	//----- nvinfo : EIATTR_MIN_STACK_SIZE
	.align		4
.L_7:
        /*0024*/ 	.byte	0x04, 0x12
        /*0026*/ 	.short	(.L_9 - .L_8)
	.align		4
.L_8:
        /*0028*/ 	.word	index@(triton_poi_fused__native_batch_norm_legit_no_training_relu_19)
        /*002c*/ 	.word	0x00000000
.L_9:


//--------------------- .nv.info.triton_poi_fused__native_batch_norm_legit_no_training_relu_19 --------------------------
	.section	.nv.info.triton_poi_fused__native_batch_norm_legit_no_training_relu_19,"",@"SHT_CUDA_INFO"
	.sectionflags	@""
	.align	4


	//----- nvinfo : EIATTR_CUDA_API_VERSION
	.align		4
        /*0000*/ 	.byte	0x04, 0x37
        /*0002*/ 	.short	(.L_11 - .L_10)
.L_10:
        /*0004*/ 	.word	0x0000007c


	//----- nvinfo : EIATTR_KPARAM_INFO
	.align		4
.L_11:
        /*0008*/ 	.byte	0x04, 0x17
        /*000a*/ 	.short	(.L_13 - .L_12)
.L_12:
        /*000c*/ 	.word	0x00000000
        /*0010*/ 	.short	0x0006
        /*0012*/ 	.short	0x0030
        /*0014*/ 	.byte	0x00, 0xf0, 0x11, 0x00


	//----- nvinfo : EIATTR_KPARAM_INFO
	.align		4
.L_13:
        /*0018*/ 	.byte	0x04, 0x17
        /*001a*/ 	.short	(.L_15 - .L_14)
.L_14:
        /*001c*/ 	.word	0x00000000
        /*0020*/ 	.short	0x0005
        /*0022*/ 	.short	0x0028
        /*0024*/ 	.byte	0x00, 0xf4, 0x21, 0x00


	//----- nvinfo : EIATTR_KPARAM_INFO
	.align		4
.L_15:
        /*0028*/ 	.byte	0x04, 0x17
        /*002a*/ 	.short	(.L_17 - .L_16)
.L_16:
        /*002c*/ 	.word	0x00000000
        /*0030*/ 	.short	0x0004
        /*0032*/ 	.short	0x0020
        /*0034*/ 	.byte	0x00, 0xf4, 0x21, 0x00


	//----- nvinfo : EIATTR_KPARAM_INFO
	.align		4
.L_17:
        /*0038*/ 	.byte	0x04, 0x17
        /*003a*/ 	.short	(.L_19 - .L_18)
.L_18:
        /*003c*/ 	.word	0x00000000
        /*0040*/ 	.short	0x0003
        /*0042*/ 	.short	0x0018
        /*0044*/ 	.byte	0x00, 0xf4, 0x21, 0x00


	//----- nvinfo : EIATTR_KPARAM_INFO
	.align		4
.L_19:
        /*0048*/ 	.byte	0x04, 0x17
        /*004a*/ 	.short	(.L_21 - .L_20)
.L_20:
        /*004c*/ 	.word	0x00000000
        /*0050*/ 	.short	0x0002
        /*0052*/ 	.short	0x0010
        /*0054*/ 	.byte	0x00, 0xf4, 0x21, 0x00


	//----- nvinfo : EIATTR_KPARAM_INFO
	.align		4
.L_21:
        /*0058*/ 	.byte	0x04, 0x17
        /*005a*/ 	.short	(.L_23 - .L_22)
.L_22:
        /*005c*/ 	.word	0x00000000
        /*0060*/ 	.short	0x0001
        /*0062*/ 	.short	0x0008
        /*0064*/ 	.byte	0x00, 0xf4, 0x21, 0x00


	//----- nvinfo : EIATTR_KPARAM_INFO
	.align		4
.L_23:
        /*0068*/ 	.byte	0x04, 0x17
        /*006a*/ 	.short	(.L_25 - .L_24)
.L_24:
        /*006c*/ 	.word	0x00000000
        /*0070*/ 	.short	0x0000
        /*0072*/ 	.short	0x0000
        /*0074*/ 	.byte	0x00, 0xf4, 0x21, 0x00


	//----- nvinfo : EIATTR_SPARSE_MMA_MASK
	.align		4
.L_25:
        /*0078*/ 	.byte	0x03, 0x50
        /*007a*/ 	.short	0x0000


	//----- nvinfo : EIATTR_MAXREG_COUNT
	.align		4
        /*007c*/ 	.byte	0x03, 0x1b
        /*007e*/ 	.short	0x00ff


	//----- nvinfo : EIATTR_EXIT_INSTR_OFFSETS
	.align		4
        /*0080*/ 	.byte	0x04, 0x1c
        /*0082*/ 	.short	(.L_27 - .L_26)


	//   ....[0]....
.L_26:
        /*0084*/ 	.word	0x00000360


	//----- nvinfo : EIATTR_REQNTID
	.align		4
.L_27:
        /*0088*/ 	.byte	0x04, 0x10
        /*008a*/ 	.short	(.L_29 - .L_28)
.L_28:
        /*008c*/ 	.word	0x00000100
        /*0090*/ 	.word	0x00000001
        /*0094*/ 	.word	0x00000001


	//----- nvinfo : EIATTR_CBANK_PARAM_SIZE
	.align		4
.L_29:
        /*0098*/ 	.byte	0x03, 0x19
        /*009a*/ 	.short	0x0034


	//----- nvinfo : EIATTR_PARAM_CBANK
	.align		4
        /*009c*/ 	.byte	0x04, 0x0a
        /*009e*/ 	.short	(.L_31 - .L_30)
	.align		4
.L_30:
        /*00a0*/ 	.word	index@(.nv.constant0.triton_poi_fused__native_batch_norm_legit_no_training_relu_19)
        /*00a4*/ 	.short	0x0210
        /*00a6*/ 	.short	0x0034


	//----- nvinfo : EIATTR_SW_WAR
	.align		4
.L_31:
        /*00a8*/ 	.byte	0x04, 0x36
        /*00aa*/ 	.short	(.L_33 - .L_32)
.L_32:
        /*00ac*/ 	.word	0x00000008
.L_33:


//--------------------- .nv.callgraph             --------------------------
	.section	.nv.callgraph,"",@"SHT_CUDA_CALLGRAPH"
	.align	4
	.sectionentsize	8
	.align		4
        /*0000*/ 	.word	0x00000000
	.align		4
        /*0004*/ 	.word	0xffffffff
	.align		4
        /*0008*/ 	.word	0x00000000
	.align		4
        /*000c*/ 	.word	0xfffffffe
	.align		4
        /*0010*/ 	.word	0x00000000
	.align		4
        /*0014*/ 	.word	0xfffffffd
	.align		4
        /*0018*/ 	.word	0x00000000
	.align		4
        /*001c*/ 	.word	0xfffffffc


//--------------------- .nv.constant4             --------------------------
	.section	.nv.constant4,"a",@progbits
	.align	8
	.align		8
.nv.constant4:
        /*0000*/ 	.dword	_$_str
	.align		8
        /*0008*/ 	.dword	_$_str_$_2


//--------------------- .text.triton_poi_fused__native_batch_norm_legit_no_training_relu_19 --------------------------
	.section	.text.triton_poi_fused__native_batch_norm_legit_no_training_relu_19,"ax",@progbits
	.align	128
        .global         triton_poi_fused__native_batch_norm_legit_no_training_relu_19
        .type           triton_poi_fused__native_batch_norm_legit_no_training_relu_19,@function
        .size           triton_poi_fused__native_batch_norm_legit_no_training_relu_19,(.L_x_1 - triton_poi_fused__native_batch_norm_legit_no_training_relu_19)
        .other          triton_poi_fused__native_batch_norm_legit_no_training_relu_19,@"STO_CUDA_ENTRY STV_DEFAULT"
triton_poi_fused__native_batch_norm_legit_no_training_relu_19:
.text.triton_poi_fused__native_batch_norm_legit_no_training_relu_19:
[----:B------:R-:W-:Y:S01]  /*0000*/  LDC R1, c[0x0][0x28] ;  /* 0x00000a00ff017b82 */ /* 0x000fe20000000800 */
[----:B------:R-:W1:Y:S07]  /*0010*/  S2R R0, SR_TID.X ;  /* 0x0000000000007919 */ /* 0x000e6e0000002100 */
[----:B------:R-:W2:Y:S01]  /*0020*/  LDC.64 R6, c[0x0][0x220] ;  /* 0x00008800ff067b82 */ /* 0x000ea20000000a00 */
[----:B------:R-:W-:Y:S01]  /*0030*/  ULDC.64 UR4, c[0x0][0x208] ;  /* 0x0000820000047ab9 */ /* 0x000fe20000000a00 */
[----:B------:R-:W3:Y:S06]  /*0040*/  S2R R5, SR_CTAID.X ;  /* 0x0000000000057919 */ /* 0x000eec0000002500 */
[----:B------:R-:W4:Y:S08]  /*0050*/  LDC.64 R8, c[0x0][0x228] ;  /* 0x00008a00ff087b82 */ /* 0x000f300000000a00 */
[----:B------:R-:W5:Y:S01]  /*0060*/  LDC.64 R10, c[0x0][0x230] ;  /* 0x00008c00ff0a7b82 */ /* 0x000f620000000a00 */
[----:B-1----:R-:W-:-:S02]  /*0070*/  SHF.L.U32 R0, R0, 0x1, RZ ;  /* 0x0000000100007819 */ /* 0x002fc400000006ff */
[----:B---3--:R-:W-:Y:S02]  /*0080*/  SHF.R.S32.HI R3, RZ, 0x16, R5 ;  /* 0x00000016ff037819 */ /* 0x008fe40000011405 */
[----:B------:R-:W-:Y:S02]  /*0090*/  LOP3.LUT R0, R0, 0x1fe, RZ, 0xc0, !PT ;  /* 0x000001fe00007812 */ /* 0x000fe400078ec0ff */
[----:B------:R-:W-:Y:S02]  /*00a0*/  SGXT R3, R3, 0x1 ;  /* 0x000000010303781a */ /* 0x000fe40000000200 */
[----:B------:R-:W-:-:S04]  /*00b0*/  LEA R0, R5, R0, 0x9 ;  /* 0x0000000005007211 */ /* 0x000fc800078e48ff */
[----:B------:R-:W-:-:S04]  /*00c0*/  LEA.HI R3, R3, R0, RZ, 0xc ;  /* 0x0000000003037211 */ /* 0x000fc800078f60ff */
[----:B------:R-:W-:-:S05]  /*00d0*/  SHF.R.S32.HI R3, RZ, 0xc, R3 ;  /* 0x0000000cff037819 */ /* 0x000fca0000011403 */
[----:B------:R-:W-:-:S05]  /*00e0*/  IMAD.HI R2, R3, 0x30c30c31, RZ ;  /* 0x30c30c3103027827 */ /* 0x000fca00078e02ff */
[----:B------:R-:W-:-:S04]  /*00f0*/  SHF.R.U32.HI R5, RZ, 0x1f, R2 ;  /* 0x0000001fff057819 */ /* 0x000fc80000011602 */
[----:B------:R-:W-:Y:S02]  /*0100*/  LEA.HI.SX32 R2, R2, R5, 0x1b ;  /* 0x0000000502027211 */ /* 0x000fe400078fdaff */
[----:B------:R-:W1:Y:S03]  /*0110*/  LDC.64 R4, c[0x0][0x218] ;  /* 0x00008600ff047b82 */ /* 0x000e660000000a00 */
[----:B------:R-:W-:-:S04]  /*0120*/  IMAD R13, R2, -0xa8, R3 ;  /* 0xffffff58020d7824 */ /* 0x000fc800078e0203 */
[C---:B--2---:R-:W-:Y:S01]  /*0130*/  IMAD.WIDE R6, R13.reuse, 0x4, R6 ;  /* 0x000000040d067825 */ /* 0x044fe200078e0206 */
[----:B------:R-:W2:Y:S05]  /*0140*/  LDC.64 R2, c[0x0][0x210] ;  /* 0x00008400ff027b82 */ /* 0x000eaa0000000a00 */
[----:B------:R-:W3:Y:S01]  /*0150*/  LDG.E.EL R6, desc[UR4][R6.64] ;  /* 0x0000000406067981 */ /* 0x000ee2000c2e1900 */
[----:B----4-:R-:W-:-:S04]  /*0160*/  IMAD.WIDE R8, R13, 0x4, R8 ;  /* 0x000000040d087825 */ /* 0x010fc800078e0208 */
[C---:B-----5:R-:W-:Y:S02]  /*0170*/  IMAD.WIDE R10, R13.reuse, 0x4, R10 ;  /* 0x000000040d0a7825 */ /* 0x060fe400078e020a */
[----:B------:R-:W4:Y:S02]  /*0180*/  LDG.E.EL R8, desc[UR4][R8.64] ;  /* 0x0000000408087981 */ /* 0x000f24000c2e1900 */
[----:B-1----:R-:W-:Y:S02]  /*0190*/  IMAD.WIDE R4, R13, 0x4, R4 ;  /* 0x000000040d047825 */ /* 0x002fe400078e0204 */
[----:B------:R-:W4:Y:S04]  /*01a0*/  LDG.E.EL R11, desc[UR4][R10.64] ;  /* 0x000000040a0b7981 */ /* 0x000f28000c2e1900 */
[----:B------:R1:W5:Y:S01]  /*01b0*/  LDG.E.EL R12, desc[UR4][R4.64] ;  /* 0x00000004040c7981 */ /* 0x000362000c2e1900 */
[----:B--2---:R-:W-:-:S06]  /*01c0*/  IMAD.WIDE R2, R0, 0x4, R2 ;  /* 0x0000000400027825 */ /* 0x004fcc00078e0202 */
[----:B------:R-:W5:Y:S01]  /*01d0*/  LDG.E.64 R2, desc[UR4][R2.64] ;  /* 0x0000000402027981 */ /* 0x000f62000c1e1b00 */
[----:B------:R-:W-:Y:S01]  /*01e0*/  HFMA2.MMA R14, -RZ, RZ, 1.625, 0 ;  /* 0x3e800000ff0e7435 */ /* 0x000fe200000001ff */
[----:B-1----:R-:W1:Y:S02]  /*01f0*/  LDC.64 R4, c[0x0][0x238] ;  /* 0x00008e00ff047b82 */ /* 0x002e640000000a00 */
[----:B-1----:R-:W-:-:S04]  /*0200*/  IMAD.WIDE R4, R0, 0x4, R4 ;  /* 0x0000000400047825 */ /* 0x002fc800078e0204 */
[----:B---3--:R-:W-:-:S04]  /*0210*/  FADD R6, R6, 9.9999997473787516356e-06 ;  /* 0x3727c5ac06067421 */ /* 0x008fc80000000000 */
[----:B------:R-:W1:Y:S02]  /*0220*/  MUFU.SQRT R7, R6 ;  /* 0x0000000600077308 */ /* 0x000e640000002000 */
[C---:B-1----:R-:W-:Y:S02]  /*0230*/  FSETP.GT.AND P0, PT, R7.reuse, 8.50705917302346158658e+37, PT ;  /* 0x7e8000000700780b */ /* 0x042fe40003f04000 */
[----:B------:R-:W-:-:S11]  /*0240*/  FSETP.GEU.AND P1, PT, R7, 1.175494350822287508e-38, PT ;  /* 0x008000000700780b */ /* 0x000fd60003f2e000 */
[----:B------:R-:W-:-:S04]  /*0250*/  @P0 FMUL R7, R7, 0.25 ;  /* 0x3e80000007070820 */ /* 0x000fc80000400000 */
[----:B------:R-:W-:-:S06]  /*0260*/  @!P1 FMUL R7, R7, 16777216 ;  /* 0x4b80000007079820 */ /* 0x000fcc0000400000 */
[----:B------:R-:W1:Y:S01]  /*0270*/  MUFU.RCP R7, R7 ;  /* 0x0000000700077308 */ /* 0x000e620000001000 */
[----:B------:R-:W-:Y:S01]  /*0280*/  FSEL R14, R14, 1, P0 ;  /* 0x3f8000000e0e7808 */ /* 0x000fe20000000000 */
[----:B-----5:R-:W-:-:S04]  /*0290*/  FADD R2, R2, -R12 ;  /* 0x8000000c02027221 */ /* 0x020fc80000000000 */
[----:B------:R-:W-:Y:S01]  /*02a0*/  @!P1 FMUL R14, R14, 16777216 ;  /* 0x4b8000000e0e9820 */ /* 0x000fe20000400000 */
[----:B------:R-:W-:-:S03]  /*02b0*/  FADD R3, R3, -R12 ;  /* 0x8000000c03037221 */ /* 0x000fc60000000000 */
[----:B-1----:R-:W-:-:S04]  /*02c0*/  FMUL R14, R7, R14 ;  /* 0x0000000e070e7220 */ /* 0x002fc80000400000 */
[-C--:B------:R-:W-:Y:S01]  /*02d0*/  FMUL R2, R2, R14.reuse ;  /* 0x0000000e02027220 */ /* 0x080fe20000400000 */
[----:B------:R-:W-:-:S03]  /*02e0*/  FMUL R14, R3, R14 ;  /* 0x0000000e030e7220 */ /* 0x000fc60000400000 */
[C-C-:B----4-:R-:W-:Y:S01]  /*02f0*/  FFMA R2, R8.reuse, R2, R11.reuse ;  /* 0x0000000208027223 */ /* 0x150fe2000000000b */
[----:B------:R-:W-:-:S04]  /*0300*/  FFMA R14, R8, R14, R11 ;  /* 0x0000000e080e7223 */ /* 0x000fc8000000000b */
[----:B------:R-:W-:Y:S02]  /*0310*/  FSETP.GEU.AND P0, PT, R2, RZ, PT ;  /* 0x000000ff0200720b */ /* 0x000fe40003f0e000 */
[----:B------:R-:W-:Y:S02]  /*0320*/  FSETP.GEU.AND P1, PT, R14, RZ, PT ;  /* 0x000000ff0e00720b */ /* 0x000fe40003f2e000 */
[----:B------:R-:W-:Y:S02]  /*0330*/  FSEL R2, R2, RZ, P0 ;  /* 0x000000ff02027208 */ /* 0x000fe40000000000 */
[----:B------:R-:W-:-:S05]  /*0340*/  FSEL R3, R14, RZ, P1 ;  /* 0x000000ff0e037208 */ /* 0x000fca0000800000 */
[----:B------:R-:W-:Y:S01]  /*0350*/  STG.E.64 desc[UR4][R4.64], R2 ;  /* 0x0000000204007986 */ /* 0x000fe2000c101b04 */
[----:B------:R-:W-:Y:S05]  /*0360*/  EXIT ;  /* 0x000000000000794d */ /* 0x000fea0003800000 */
.L_x_0:
[----:B------:R-:W-:-:S00]  /*0370*/  BRA `(.L_x_0) ;  /* 0xfffffffc00fc7947 */ /* 0x000fc0000383ffff */
[----:B------:R-:W-:-:S00]  /*0380*/  NOP ;  /* 0x0000000000007918 */ /* 0x000fc00000000000 */
[----:B------:R-:W-:-:S00]  /*0390*/  NOP ;  /* 0x0000000000007918 */ /* 0x000fc00000000000 */
[----:B------:R-:W-:-:S00]  /*03a0*/  NOP ;  /* 0x0000000000007918 */ /* 0x000fc00000000000 */
[----:B------:R-:W-:-:S00]  /*03b0*/  NOP ;  /* 0x0000000000007918 */ /* 0x000fc00000000000 */
[----:B------:R-:W-:-:S00]  /*03c0*/  NOP ;  /* 0x0000000000007918 */ /* 0x000fc00000000000 */
[----:B------:R-:W-:-:S00]  /*03d0*/  NOP ;  /* 0x0000000000007918 */ /* 0x000fc00000000000 */
[----:B------:R-:W-:-:S00]  /*03e0*/  NOP ;  /* 0x0000000000007918 */ /* 0x000fc00000000000 */
[----:B------:R-:W-:-:S00]  /*03f0*/  NOP ;  /* 0x0000000000007918 */ /* 0x000fc00000000000 */
.L_x_1:


//--------------------- .nv.global.init           --------------------------
	.section	.nv.global.init,"aw",@progbits
.nv.global.init:
	.type		_$_str,@object
	.size		_$_str,(_$_str_$_2 - _$_str)
_$_str:
        /*0000*/ 	.byte	0x5f, 0x5f, 0x43, 0x55, 0x44, 0x41, 0x5f, 0x46, 0x54, 0x5a, 0x00
	.type		_$_str_$_2,@object
	.size		_$_str_$_2,(.L_1 - _$_str_$_2)
_$_str_$_2:
        /*000b*/ 	.byte	0x5f, 0x5f, 0x43, 0x55, 0x44, 0x41, 0x5f, 0x50, 0x52, 0x45, 0x43, 0x5f, 0x53, 0x51, 0x52, 0x54
        /*001b*/ 	.byte	0x00
.L_1:


//--------------------- .nv.constant0.triton_poi_fused__native_batch_norm_legit_no_training_relu_19 --------------------------
	.section	.nv.constant0.triton_poi_fused__native_batch_norm_legit_no_training_relu_19,"a",@progbits
	.sectionflags	@""
	.align	4
.nv.constant0.triton_poi_fused__native_batch_norm_legit_no_training_relu_19:
	.zero		580
